	.headerflags	@"EF_CUDA_TEXMODE_UNIFIED EF_CUDA_64BIT_ADDRESS EF_CUDA_ACCELERATORS EF_CUDA_SM90 EF_CUDA_VIRTUAL_SM(EF_CUDA_SM90)"
	.elftype	@"ET_EXEC"


//--------------------- .nv.info                  --------------------------
	.section	.nv.info,"",@"SHT_CUDA_INFO"
	.align	4


	//----- nvinfo : EIATTR_REGCOUNT
	.align		4
        /*0000*/ 	.byte	0x04, 0x2f
        /*0002*/ 	.short	(.L_1 - .L_0)
	.align		4
.L_0:
        /*0004*/ 	.word	index@(triton_poi_fused_convolution_max_pool2d_with_indices_relu_37)
        /*0008*/ 	.word	0x0000000e


	//----- nvinfo : EIATTR_MIN_STACK_SIZE
	.align		4
.L_1:
        /*000c*/ 	.byte	0x04, 0x12
        /*000e*/ 	.short	(.L_3 - .L_2)
	.align		4
.L_2:
        /*0010*/ 	.word	index@(triton_poi_fused_convolution_max_pool2d_with_indices_relu_37)
        /*0014*/ 	.word	0x00000000


	//----- nvinfo : EIATTR_FRAME_SIZE
	.align		4
.L_3:
        /*0018*/ 	.byte	0x04, 0x11
        /*001a*/ 	.short	(.L_5 - .L_4)
	.align		4
.L_4:
        /*001c*/ 	.word	index@(triton_poi_fused_convolution_max_pool2d_with_indices_relu_37)
        /*0020*/ 	.word	0x00000000


	//----- nvinfo : EIATTR_MIN_STACK_SIZE
	.align		4
.L_5:
        /*0024*/ 	.byte	0x04, 0x12
        /*0026*/ 	.short	(.L_7 - .L_6)
	.align		4
.L_6:
        /*0028*/ 	.word	index@(triton_poi_fused_convolution_max_pool2d_with_indices_relu_37)
        /*002c*/ 	.word	0x00000000
.L_7:


//--------------------- .nv.info.triton_poi_fused_convolution_max_pool2d_with_indices_relu_37 --------------------------
	.section	.nv.info.triton_poi_fused_convolution_max_pool2d_with_indices_relu_37,"",@"SHT_CUDA_INFO"
	.sectionflags	@""
	.align	4


	//----- nvinfo : EIATTR_CUDA_API_VERSION
	.align		4
        /*0000*/ 	.byte	0x04, 0x37
        /*0002*/ 	.short	(.L_9 - .L_8)
.L_8:
        /*0004*/ 	.word	0x0000007c


	//----- nvinfo : EIATTR_KPARAM_INFO
	.align		4
.L_9:
        /*0008*/ 	.byte	0x04, 0x17
        /*000a*/ 	.short	(.L_11 - .L_10)
.L_10:
        /*000c*/ 	.word	0x00000000
        /*0010*/ 	.short	0x0003
        /*0012*/ 	.short	0x0018
        /*0014*/ 	.byte	0x00, 0xf0, 0x11, 0x00


	//----- nvinfo : EIATTR_KPARAM_INFO
	.align		4
.L_11:
        /*0018*/ 	.byte	0x04, 0x17
        /*001a*/ 	.short	(.L_13 - .L_12)
.L_12:
        /*001c*/ 	.word	0x00000000
        /*0020*/ 	.short	0x0002
        /*0022*/ 	.short	0x0010
        /*0024*/ 	.byte	0x00, 0xf4, 0x21, 0x00


	//----- nvinfo : EIATTR_KPARAM_INFO
	.align		4
.L_13:
        /*0028*/ 	.byte	0x04, 0x17
        /*002a*/ 	.short	(.L_15 - .L_14)
.L_14:
        /*002c*/ 	.word	0x00000000
        /*0030*/ 	.short	0x0001
        /*0032*/ 	.short	0x0008
        /*0034*/ 	.byte	0x00, 0xf4, 0x21, 0x00


	//----- nvinfo : EIATTR_KPARAM_INFO
	.align		4
.L_15:
        /*0038*/ 	.byte	0x04, 0x17
        /*003a*/ 	.short	(.L_17 - .L_16)
.L_16:
        /*003c*/ 	.word	0x00000000
        /*0040*/ 	.short	0x0000
        /*0042*/ 	.short	0x0000
        /*0044*/ 	.byte	0x00, 0xf4, 0x21, 0x00


	//----- nvinfo : EIATTR_SPARSE_MMA_MASK
	.align		4
.L_17:
        /*0048*/ 	.byte	0x03, 0x50
        /*004a*/ 	.short	0x0000


	//----- nvinfo : EIATTR_MAXREG_COUNT
	.align		4
        /*004c*/ 	.byte	0x03, 0x1b
        /*004e*/ 	.short	0x00ff


	//----- nvinfo : EIATTR_EXIT_INSTR_OFFSETS
	.align		4
        /*0050*/ 	.byte	0x04, 0x1c
        /*0052*/ 	.short	(.L_19 - .L_18)


	//   ....[0]....
.L_18:
        /*0054*/ 	.word	0x00000180


	//----- nvinfo : EIATTR_REQNTID
	.align		4
.L_19:
        /*0058*/ 	.byte	0x04, 0x10
        /*005a*/ 	.short	(.L_21 - .L_20)
.L_20:
        /*005c*/ 	.word	0x00000080
        /*0060*/ 	.word	0x00000001
        /*0064*/ 	.word	0x00000001


	//----- nvinfo : EIATTR_CBANK_PARAM_SIZE
	.align		4
.L_21:
        /*0068*/ 	.byte	0x03, 0x19
        /*006a*/ 	.short	0x001c


	//----- nvinfo : EIATTR_PARAM_CBANK
	.align		4
        /*006c*/ 	.byte	0x04, 0x0a
        /*006e*/ 	.short	(.L_23 - .L_22)
	.align		4
.L_22:
        /*0070*/ 	.word	index@(.nv.constant0.triton_poi_fused_convolution_max_pool2d_with_indices_relu_37)
        /*0074*/ 	.short	0x0210
        /*0076*/ 	.short	0x001c


	//----- nvinfo : EIATTR_SW_WAR
	.align		4
.L_23:
        /*0078*/ 	.byte	0x04, 0x36
        /*007a*/ 	.short	(.L_25 - .L_24)
.L_24:
        /*007c*/ 	.word	0x00000008
.L_25:


//--------------------- .nv.callgraph             --------------------------
	.section	.nv.callgraph,"",@"SHT_CUDA_CALLGRAPH"
	.align	4
	.sectionentsize	8
	.align		4
        /*0000*/ 	.word	0x00000000
	.align		4
        /*0004*/ 	.word	0xffffffff
	.align		4
        /*0008*/ 	.word	0x00000000
	.align		4
        /*000c*/ 	.word	0xfffffffe
	.align		4
        /*0010*/ 	.word	0x00000000
	.align		4
        /*0014*/ 	.word	0xfffffffd
	.align		4
        /*0018*/ 	.word	0x00000000
	.align		4
        /*001c*/ 	.word	0xfffffffc


//--------------------- .text.triton_poi_fused_convolution_max_pool2d_with_indices_relu_37 --------------------------
	.section	.text.triton_poi_fused_convolution_max_pool2d_with_indices_relu_37,"ax",@progbits
	.align	128
        .global         triton_poi_fused_convolution_max_pool2d_with_indices_relu_37
        .type           triton_poi_fused_convolution_max_pool2d_with_indices_relu_37,@function
        .size           triton_poi_fused_convolution_max_pool2d_with_indices_relu_37,(.L_x_1 - triton_poi_fused_convolution_max_pool2d_with_indices_relu_37)
        .other          triton_poi_fused_convolution_max_pool2d_with_indices_relu_37,@"STO_CUDA_ENTRY STV_DEFAULT"
triton_poi_fused_convolution_max_pool2d_with_indices_relu_37:
.text.triton_poi_fused_convolution_max_pool2d_with_indices_relu_37:
[----:B------:R-:W-:Y:S01]  /*0000*/  LDC R1, c[0x0][0x28] ;  /* 0x00000a00ff017b82 */ /* 0x000fe20000000800 */
[----:B------:R-:W1:Y:S07]  /*0010*/  S2R R0, SR_TID.X ;  /* 0x0000000000007919 */ /* 0x000e6e0000002100 */
[----:B------:R-:W2:Y:S01]  /*0020*/  LDC.64 R4, c[0x0][0x220] ;  /* 0x00008800ff047b82 */ /* 0x000ea20000000a00 */
[----:B------:R-:W-:Y:S01]  /*0030*/  ULDC.64 UR4, c[0x0][0x208] ;  /* 0x0000820000047ab9 */ /* 0x000fe20000000a00 */
[----:B------:R-:W3:Y:S06]  /*0040*/  S2R R9, SR_CTAID.X ;  /* 0x0000000000097919 */ /* 0x000eec0000002500 */
[----:B------:R-:W4:Y:S08]  /*0050*/  LDC.64 R2, c[0x0][0x210] ;  /* 0x00008400ff027b82 */ /* 0x000f300000000a00 */
[----:B------:R-:W5:Y:S01]  /*0060*/  LDC.64 R6, c[0x0][0x218] ;  /* 0x00008600ff067b82 */ /* 0x000f620000000a00 */
[----:B-1----:R-:W-:-:S02]  /*0070*/  LOP3.LUT R0, R0, 0x7f, RZ, 0xc0, !PT ;  /* 0x0000007f00007812 */ /* 0x002fc400078ec0ff */
[----:B---3--:R-:W-:Y:S02]  /*0080*/  SHF.R.S32.HI R8, RZ, 0x18, R9 ;  /* 0x00000018ff087819 */ /* 0x008fe40000011409 */
[----:B------:R-:W-:Y:S02]  /*0090*/  LEA R9, R9, R0, 0x7 ;  /* 0x0000000009097211 */ /* 0x000fe400078e38ff */
[----:B------:R-:W-:-:S03]  /*00a0*/  SGXT R0, R8, 0x1 ;  /* 0x000000010800781a */ /* 0x000fc60000000200 */
[----:B----4-:R-:W-:Y:S01]  /*00b0*/  IMAD.WIDE R2, R9, 0x4, R2 ;  /* 0x0000000409027825 */ /* 0x010fe200078e0202 */
[----:B------:R-:W-:-:S03]  /*00c0*/  LEA.HI R0, R0, R9, RZ, 0x9 ;  /* 0x0000000900007211 */ /* 0x000fc600078f48ff */
[----:B-----5:R-:W-:Y:S01]  /*00d0*/  IMAD.WIDE R6, R9, 0x4, R6 ;  /* 0x0000000409067825 */ /* 0x020fe200078e0206 */
[----:B------:R-:W-:-:S04]  /*00e0*/  LOP3.LUT R0, R0, 0xfffffe00, RZ, 0xc0, !PT ;  /* 0xfffffe0000007812 */ /* 0x000fc800078ec0ff */
[----:B------:R-:W-:Y:S01]  /*00f0*/  IADD3 R11, R9, -R0, RZ ;  /* 0x80000000090b7210 */ /* 0x000fe20007ffe0ff */
[----:B------:R-:W3:Y:S04]  /*0100*/  LDG.E R8, desc[UR4][R6.64] ;  /* 0x0000000406087981 */ /* 0x000ee8000c1e1900 */
[----:B--2---:R-:W-:Y:S01]  /*0110*/  IMAD.WIDE R4, R11, 0x4, R4 ;  /* 0x000000040b047825 */ /* 0x004fe200078e0204 */
[----:B------:R-:W2:Y:S05]  /*0120*/  LDG.E R0, desc[UR4][R2.64] ;  /* 0x0000000402007981 */ /* 0x000eaa000c1e1900 */
[----:B------:R-:W2:Y:S02]  /*0130*/  LDG.E.EL R5, desc[UR4][R4.64] ;  /* 0x0000000404057981 */ /* 0x000ea4000c2e1900 */
[----:B--2---:R-:W-:Y:S01]  /*0140*/  FADD R9, R0, R5 ;  /* 0x0000000500097221 */ /* 0x004fe20000000000 */
[----:B---3--:R-:W-:-:S04]  /*0150*/  FADD R11, R5, R8 ;  /* 0x00000008050b7221 */ /* 0x008fc80000000000 */
[----:B------:R-:W-:Y:S04]  /*0160*/  STG.E desc[UR4][R2.64], R9 ;  /* 0x0000000902007986 */ /* 0x000fe8000c101904 */
[----:B------:R-:W-:Y:S01]  /*0170*/  STG.E desc[UR4][R6.64], R11 ;  /* 0x0000000b06007986 */ /* 0x000fe2000c101904 */
[----:B------:R-:W-:Y:S05]  /*0180*/  EXIT ;  /* 0x000000000000794d */ /* 0x000fea0003800000 */
.L_x_0:
[----:B------:R-:W-:-:S00]  /*0190*/  BRA `(.L_x_0) ;  /* 0xfffffffc00fc7947 */ /* 0x000fc0000383ffff */
[----:B------:R-:W-:-:S00]  /*01a0*/  NOP ;  /* 0x0000000000007918 */ /* 0x000fc00000000000 */
        /* <DEDUP_REMOVED lines=13> */
.L_x_1:


//--------------------- .nv.constant0.triton_poi_fused_convolution_max_pool2d_with_indices_relu_37 --------------------------
	.section	.nv.constant0.triton_poi_fused_convolution_max_pool2d_with_indices_relu_37,"a",@progbits
	.sectionflags	@""
	.align	4
.nv.constant0.triton_poi_fused_convolution_max_pool2d_with_indices_relu_37:
	.zero		556
